//
// Generated by NVIDIA NVVM Compiler
//
// Compiler Build ID: CL-36424714
// Cuda compilation tools, release 13.0, V13.0.88
// Based on NVVM 20.0.0
//

.version 9.0
.target sm_100
.address_size 64

	// .globl	_Z9cuda_testifPfS_

.visible .entry _Z9cuda_testifPfS_(
	.param .u32 _Z9cuda_testifPfS__param_0,
	.param .f32 _Z9cuda_testifPfS__param_1,
	.param .u64 .ptr .align 1 _Z9cuda_testifPfS__param_2,
	.param .u64 .ptr .align 1 _Z9cuda_testifPfS__param_3
)
{
	.reg .pred 	%p<2>;
	.reg .b32 	%r<6>;
	.reg .b32 	%f<7>;
	.reg .b64 	%rd<8>;

	ld.param.u32 	%r2, [_Z9cuda_testifPfS__param_0];
	ld.param.f32 	%f1, [_Z9cuda_testifPfS__param_1];
	ld.param.u64 	%rd1, [_Z9cuda_testifPfS__param_2];
	ld.param.u64 	%rd2, [_Z9cuda_testifPfS__param_3];
	mov.u32 	%r3, %ctaid.x;
	mov.u32 	%r4, %ntid.x;
	mov.u32 	%r5, %tid.x;
	mad.lo.s32 	%r1, %r3, %r4, %r5;
	setp.ge.s32 	%p1, %r1, %r2;
	@%p1 bra 	$L__BB0_2;
	cvta.to.global.u64 	%rd3, %rd1;
	cvta.to.global.u64 	%rd4, %rd2;
	mul.wide.s32 	%rd5, %r1, 4;
	add.s64 	%rd6, %rd3, %rd5;
	ld.global.f32 	%f2, [%rd6];
	add.s64 	%rd7, %rd4, %rd5;
	ld.global.f32 	%f3, [%rd7];
	fma.rn.f32 	%f4, %f1, %f2, %f3;
	cvt.rn.f32.s32 	%f5, %r1;
	add.f32 	%f6, %f4, %f5;
	st.global.f32 	[%rd7], %f6;
$L__BB0_2:
	ret;

}


// ===== COMPILED SASS (sm_100) =====

	.target	sm_100

	.elftype	@"ET_EXEC"


//--------------------- .note.nv.tkinfo           --------------------------
	.section	.note.nv.tkinfo,"",@"SHT_NOTE"
	.sectionflags	@"SHF_NOTE_NV_TKINFO"
	.tkinfo
        /*0018*/ 	.word	0x00000002
        /*0030*/ 	.string	""
        /*0030*/ 	.string	"ptxas"
        /*0030*/ 	.string	"Cuda compilation tools, release 13.0, V13.0.88"
        /*0030*/ 	.string	"Build cuda_13.0.r13.0/compiler.36424714_0"
        /*0030*/ 	.string	"-arch sm_100 -m 64 "



//--------------------- .note.nv.cuinfo           --------------------------
	.section	.note.nv.cuinfo,"",@"SHT_NOTE"
	.sectionflags	@"SHF_NOTE_NV_CUINFO"
        /*0018*/ 	.short	0x0002
        /*001a*/ 	.short	0x0064
        /*001c*/ 	.short	0x0082
	.zero		2


//--------------------- .nv.info                  --------------------------
	.section	.nv.info,"",@"SHT_CUDA_INFO"
	.align	4


	//----- nvinfo : EIATTR_REGCOUNT
	.align		4
        /*0000*/ 	.byte	0x04, 0x2f
        /*0002*/ 	.short	(.L_1 - .L_0)
	.align		4
.L_0:
        /*0004*/ 	.word	index@(_Z9cuda_testifPfS_)
        /*0008*/ 	.word	0x0000000c


	//----- nvinfo : EIATTR_FRAME_SIZE
	.align		4
.L_1:
        /*000c*/ 	.byte	0x04, 0x11
        /*000e*/ 	.short	(.L_3 - .L_2)
	.align		4
.L_2:
        /*0010*/ 	.word	index@(_Z9cuda_testifPfS_)
        /*0014*/ 	.word	0x00000000


	//----- nvinfo : EIATTR_MIN_STACK_SIZE
	.align		4
.L_3:
        /*0018*/ 	.byte	0x04, 0x12
        /*001a*/ 	.short	(.L_5 - .L_4)
	.align		4
.L_4:
        /*001c*/ 	.word	index@(_Z9cuda_testifPfS_)
        /*0020*/ 	.word	0x00000000
.L_5:


//--------------------- .nv.compat                --------------------------
	.section	.nv.compat,"",@"SHT_CUDA_COMPAT_INFO"
	.align	4
        /*0000*/ 	.byte	0x02, 0x09, 0x00, 0x00, 0x02, 0x02, 0x01, 0x00, 0x02, 0x05, 0x05, 0x00, 0x03, 0x07, 0x01, 0x01
        /*0010*/ 	.byte	0x02, 0x03, 0x00, 0x00, 0x02, 0x06, 0x01, 0x00, 0x04, 0x0b, 0x08, 0x00, 0x09, 0x00, 0x00, 0x00
        /*0020*/ 	.byte	0x00, 0x00, 0x00, 0x00


//--------------------- .nv.info._Z9cuda_testifPfS_ --------------------------
	.section	.nv.info._Z9cuda_testifPfS_,"",@"SHT_CUDA_INFO"
	.sectionflags	@""
	.align	4


	//----- nvinfo : EIATTR_CUDA_API_VERSION
	.align		4
        /*0000*/ 	.byte	0x04, 0x37
        /*0002*/ 	.short	(.L_7 - .L_6)
.L_6:
        /*0004*/ 	.word	0x00000082


	//----- nvinfo : EIATTR_KPARAM_INFO
	.align		4
.L_7:
        /*0008*/ 	.byte	0x04, 0x17
        /*000a*/ 	.short	(.L_9 - .L_8)
.L_8:
        /*000c*/ 	.word	0x00000000
        /*0010*/ 	.short	0x0003
        /*0012*/ 	.short	0x0010
        /*0014*/ 	.byte	0x00, 0xf5, 0x21, 0x00


	//----- nvinfo : EIATTR_KPARAM_INFO
	.align		4
.L_9:
        /*0018*/ 	.byte	0x04, 0x17
        /*001a*/ 	.short	(.L_11 - .L_10)
.L_10:
        /*001c*/ 	.word	0x00000000
        /*0020*/ 	.short	0x0002
        /*0022*/ 	.short	0x0008
        /*0024*/ 	.byte	0x00, 0xf5, 0x21, 0x00


	//----- nvinfo : EIATTR_KPARAM_INFO
	.align		4
.L_11:
        /*0028*/ 	.byte	0x04, 0x17
        /*002a*/ 	.short	(.L_13 - .L_12)
.L_12:
        /*002c*/ 	.word	0x00000000
        /*0030*/ 	.short	0x0001
        /*0032*/ 	.short	0x0004
        /*0034*/ 	.byte	0x00, 0xf0, 0x11, 0x00


	//----- nvinfo : EIATTR_KPARAM_INFO
	.align		4
.L_13:
        /*0038*/ 	.byte	0x04, 0x17
        /*003a*/ 	.short	(.L_15 - .L_14)
.L_14:
        /*003c*/ 	.word	0x00000000
        /*0040*/ 	.short	0x0000
        /*0042*/ 	.short	0x0000
        /*0044*/ 	.byte	0x00, 0xf0, 0x11, 0x00


	//----- nvinfo : EIATTR_SPARSE_MMA_MASK
	.align		4
.L_15:
        /*0048*/ 	.byte	0x03, 0x50
        /*004a*/ 	.short	0x0000


	//----- nvinfo : EIATTR_MAXREG_COUNT
	.align		4
        /*004c*/ 	.byte	0x03, 0x1b
        /*004e*/ 	.short	0x00ff


	//----- nvinfo : EIATTR_MERCURY_ISA_VERSION
	.align		4
        /*0050*/ 	.byte	0x03, 0x5f
        /*0052*/ 	.short	0x0101


	//----- nvinfo : EIATTR_VRC_CTA_INIT_COUNT
	.align		4
        /*0054*/ 	.byte	0x02, 0x4a
	.zero		1
	.zero		1


	//----- nvinfo : EIATTR_EXIT_INSTR_OFFSETS
	.align		4
        /*0058*/ 	.byte	0x04, 0x1c
        /*005a*/ 	.short	(.L_17 - .L_16)


	//   ....[0]....
.L_16:
        /*005c*/ 	.word	0x00000070


	//   ....[1]....
        /*0060*/ 	.word	0x00000140


	//----- nvinfo : EIATTR_CBANK_PARAM_SIZE
	.align		4
.L_17:
        /*0064*/ 	.byte	0x03, 0x19
        /*0066*/ 	.short	0x0018


	//----- nvinfo : EIATTR_PARAM_CBANK
	.align		4
        /*0068*/ 	.byte	0x04, 0x0a
        /*006a*/ 	.short	(.L_19 - .L_18)
	.align		4
.L_18:
        /*006c*/ 	.word	index@(.nv.constant0._Z9cuda_testifPfS_)
        /*0070*/ 	.short	0x0380
        /*0072*/ 	.short	0x0018


	//----- nvinfo : EIATTR_SW_WAR
	.align		4
.L_19:
        /*0074*/ 	.byte	0x04, 0x36
        /*0076*/ 	.short	(.L_21 - .L_20)
.L_20:
        /*0078*/ 	.word	0x00000008
.L_21:


//--------------------- .nv.callgraph             --------------------------
	.section	.nv.callgraph,"",@"SHT_CUDA_CALLGRAPH"
	.align	4
	.sectionentsize	8
	.align		4
        /*0000*/ 	.word	0x00000000
	.align		4
        /*0004*/ 	.word	0xffffffff
	.align		4
        /*0008*/ 	.word	0x00000000
	.align		4
        /*000c*/ 	.word	0xfffffffe
	.align		4
        /*0010*/ 	.word	0x00000000
	.align		4
        /*0014*/ 	.word	0xfffffffd
	.align		4
        /*0018*/ 	.word	0x00000000
	.align		4
        /*001c*/ 	.word	0xfffffffc


//--------------------- .text._Z9cuda_testifPfS_  --------------------------
	.section	.text._Z9cuda_testifPfS_,"ax",@progbits
	.align	128
        .global         _Z9cuda_testifPfS_
        .type           _Z9cuda_testifPfS_,@function
        .size           _Z9cuda_testifPfS_,(.L_x_1 - _Z9cuda_testifPfS_)
        .other          _Z9cuda_testifPfS_,@"STO_CUDA_ENTRY STV_DEFAULT"
_Z9cuda_testifPfS_:
.text._Z9cuda_testifPfS_:
[----:B------:R-:W-:Y:S01]  /*0000*/  LDC R1, c[0x0][0x37c] ;  /* 0x0000df00ff017b82 */ /* 0x000fe20000000800 */
[----:B------:R-:W0:Y:S07]  /*0010*/  S2R R0, SR_TID.X ;  /* 0x0000000000007919 */ /* 0x000e2e0000002100 */
[----:B------:R-:W0:Y:S01]  /*0020*/  S2UR UR4, SR_CTAID.X ;  /* 0x00000000000479c3 */ /* 0x000e220000002500 */
[----:B------:R-:W1:Y:S07]  /*0030*/  LDCU UR5, c[0x0][0x380] ;  /* 0x00007000ff0577ac */ /* 0x000e6e0008000800 */
[----:B------:R-:W0:Y:S02]  /*0040*/  LDC R7, c[0x0][0x360] ;  /* 0x0000d800ff077b82 */ /* 0x000e240000000800 */
[----:B0-----:R-:W-:-:S05]  /*0050*/  IMAD R7, R7, UR4, R0 ;  /* 0x0000000407077c24 */ /* 0x001fca000f8e0200 */
[----:B-1----:R-:W-:-:S13]  /*0060*/  ISETP.GE.AND P0, PT, R7, UR5, PT ;  /* 0x0000000507007c0c */ /* 0x002fda000bf06270 */
[----:B------:R-:W-:Y:S05]  /*0070*/  @P0 EXIT ;  /* 0x000000000000094d */ /* 0x000fea0003800000 */
[----:B------:R-:W0:Y:S01]  /*0080*/  LDC.64 R2, c[0x0][0x388] ;  /* 0x0000e200ff027b82 */ /* 0x000e220000000a00 */
[----:B------:R-:W1:Y:S01]  /*0090*/  LDCU.64 UR4, c[0x0][0x358] ;  /* 0x00006b00ff0477ac */ /* 0x000e620008000a00 */
[----:B------:R-:W2:Y:S06]  /*00a0*/  LDCU UR6, c[0x0][0x384] ;  /* 0x00007080ff0677ac */ /* 0x000eac0008000800 */
[----:B------:R-:W3:Y:S01]  /*00b0*/  LDC.64 R4, c[0x0][0x390] ;  /* 0x0000e400ff047b82 */ /* 0x000ee20000000a00 */
[----:B0-----:R-:W-:-:S06]  /*00c0*/  IMAD.WIDE R2, R7, 0x4, R2 ;  /* 0x0000000407027825 */ /* 0x001fcc00078e0202 */
[----:B-1----:R-:W2:Y:S01]  /*00d0*/  LDG.E R2, desc[UR4][R2.64] ;  /* 0x0000000402027981 */ /* 0x002ea2000c1e1900 */
[----:B---3--:R-:W-:-:S05]  /*00e0*/  IMAD.WIDE R4, R7, 0x4, R4 ;  /* 0x0000000407047825 */ /* 0x008fca00078e0204 */
[----:B------:R-:W2:Y:S01]  /*00f0*/  LDG.E R9, desc[UR4][R4.64] ;  /* 0x0000000404097981 */ /* 0x000ea2000c1e1900 */
[----:B------:R-:W-:Y:S01]  /*0100*/  I2FP.F32.S32 R0, R7 ;  /* 0x0000000700007245 */ /* 0x000fe20000201400 */
[----:B--2---:R-:W-:-:S04]  /*0110*/  FFMA R9, R2, UR6, R9 ;  /* 0x0000000602097c23 */ /* 0x004fc80008000009 */
[----:B------:R-:W-:-:S05]  /*0120*/  FADD R9, R9, R0 ;  /* 0x0000000009097221 */ /* 0x000fca0000000000 */
[----:B------:R-:W-:Y:S01]  /*0130*/  STG.E desc[UR4][R4.64], R9 ;  /* 0x0000000904007986 */ /* 0x000fe2000c101904 */
[----:B------:R-:W-:Y:S05]  /*0140*/  EXIT ;  /* 0x000000000000794d */ /* 0x000fea0003800000 */
.L_x_0:
[----:B------:R-:W-:-:S00]  /*0150*/  BRA `(.L_x_0) ;  /* 0xfffffffc00fc7947 */ /* 0x000fc0000383ffff */
[----:B------:R-:W-:-:S00]  /*0160*/  NOP ;  /* 0x0000000000007918 */ /* 0x000fc00000000000 */
        /* <DEDUP_REMOVED lines=9> */
.L_x_1:


//--------------------- .nv.shared.reserved.0     --------------------------
	.section	.nv.shared.reserved.0,"aw",@nobits
	.weak		__nv_reservedSMEM_offset_0_alias
	.size		__nv_reservedSMEM_offset_0_alias, 0, 64
	.other		__nv_reservedSMEM_offset_0_alias,@"STO_CUDA_RESERVED_SHARED STV_DEFAULT"
__nv_reservedSMEM_offset_0_alias:
	.zero		0
	.zero		64


//--------------------- .nv.constant0._Z9cuda_testifPfS_ --------------------------
	.section	.nv.constant0._Z9cuda_testifPfS_,"a",@progbits
	.sectionflags	@""
	.align	4
.nv.constant0._Z9cuda_testifPfS_:
	.zero		920


//--------------------- SYMBOLS --------------------------

	.type		.nv.reservedSmem.offset0,@object
	.size		.nv.reservedSmem.offset0,0x4
